	.headerflags	@"EF_CUDA_TEXMODE_UNIFIED EF_CUDA_64BIT_ADDRESS EF_CUDA_ACCELERATORS EF_CUDA_SM90 EF_CUDA_VIRTUAL_SM(EF_CUDA_SM90)"
	.elftype	@"ET_EXEC"


//--------------------- .nv.info                  --------------------------
	.section	.nv.info,"",@"SHT_CUDA_INFO"
	.align	4


	//----- nvinfo : EIATTR_REGCOUNT
	.align		4
        /*0000*/ 	.byte	0x04, 0x2f
        /*0002*/ 	.short	(.L_1 - .L_0)
	.align		4
.L_0:
        /*0004*/ 	.word	index@(triton_poi_fused__unsafe_index_add_32)
        /*0008*/ 	.word	0x00000010


	//----- nvinfo : EIATTR_MIN_STACK_SIZE
	.align		4
.L_1:
        /*000c*/ 	.byte	0x04, 0x12
        /*000e*/ 	.short	(.L_3 - .L_2)
	.align		4
.L_2:
        /*0010*/ 	.word	index@(triton_poi_fused__unsafe_index_add_32)
        /*0014*/ 	.word	0x00000000


	//----- nvinfo : EIATTR_FRAME_SIZE
	.align		4
.L_3:
        /*0018*/ 	.byte	0x04, 0x11
        /*001a*/ 	.short	(.L_5 - .L_4)
	.align		4
.L_4:
        /*001c*/ 	.word	index@(triton_poi_fused__unsafe_index_add_32)
        /*0020*/ 	.word	0x00000000


	//----- nvinfo : EIATTR_MIN_STACK_SIZE
	.align		4
.L_5:
        /*0024*/ 	.byte	0x04, 0x12
        /*0026*/ 	.short	(.L_7 - .L_6)
	.align		4
.L_6:
        /*0028*/ 	.word	index@(triton_poi_fused__unsafe_index_add_32)
        /*002c*/ 	.word	0x00000000
.L_7:


//--------------------- .nv.info.triton_poi_fused__unsafe_index_add_32 --------------------------
	.section	.nv.info.triton_poi_fused__unsafe_index_add_32,"",@"SHT_CUDA_INFO"
	.sectionflags	@""
	.align	4


	//----- nvinfo : EIATTR_CUDA_API_VERSION
	.align		4
        /*0000*/ 	.byte	0x04, 0x37
        /*0002*/ 	.short	(.L_9 - .L_8)
.L_8:
        /*0004*/ 	.word	0x0000007c


	//----- nvinfo : EIATTR_KPARAM_INFO
	.align		4
.L_9:
        /*0008*/ 	.byte	0x04, 0x17
        /*000a*/ 	.short	(.L_11 - .L_10)
.L_10:
        /*000c*/ 	.word	0x00000000
        /*0010*/ 	.short	0x0004
        /*0012*/ 	.short	0x0020
        /*0014*/ 	.byte	0x00, 0xf0, 0x11, 0x00


	//----- nvinfo : EIATTR_KPARAM_INFO
	.align		4
.L_11:
        /*0018*/ 	.byte	0x04, 0x17
        /*001a*/ 	.short	(.L_13 - .L_12)
.L_12:
        /*001c*/ 	.word	0x00000000
        /*0020*/ 	.short	0x0003
        /*0022*/ 	.short	0x0018
        /*0024*/ 	.byte	0x00, 0xf4, 0x21, 0x00


	//----- nvinfo : EIATTR_KPARAM_INFO
	.align		4
.L_13:
        /*0028*/ 	.byte	0x04, 0x17
        /*002a*/ 	.short	(.L_15 - .L_14)
.L_14:
        /*002c*/ 	.word	0x00000000
        /*0030*/ 	.short	0x0002
        /*0032*/ 	.short	0x0010
        /*0034*/ 	.byte	0x00, 0xf4, 0x21, 0x00


	//----- nvinfo : EIATTR_KPARAM_INFO
	.align		4
.L_15:
        /*0038*/ 	.byte	0x04, 0x17
        /*003a*/ 	.short	(.L_17 - .L_16)
.L_16:
        /*003c*/ 	.word	0x00000000
        /*0040*/ 	.short	0x0001
        /*0042*/ 	.short	0x0008
        /*0044*/ 	.byte	0x00, 0xf4, 0x21, 0x00


	//----- nvinfo : EIATTR_KPARAM_INFO
	.align		4
.L_17:
        /*0048*/ 	.byte	0x04, 0x17
        /*004a*/ 	.short	(.L_19 - .L_18)
.L_18:
        /*004c*/ 	.word	0x00000000
        /*0050*/ 	.short	0x0000
        /*0052*/ 	.short	0x0000
        /*0054*/ 	.byte	0x00, 0xf4, 0x21, 0x00


	//----- nvinfo : EIATTR_SPARSE_MMA_MASK
	.align		4
.L_19:
        /*0058*/ 	.byte	0x03, 0x50
        /*005a*/ 	.short	0x0000


	//----- nvinfo : EIATTR_MAXREG_COUNT
	.align		4
        /*005c*/ 	.byte	0x03, 0x1b
        /*005e*/ 	.short	0x00ff


	//----- nvinfo : EIATTR_EXIT_INSTR_OFFSETS
	.align		4
        /*0060*/ 	.byte	0x04, 0x1c
        /*0062*/ 	.short	(.L_21 - .L_20)


	//   ....[0]....
.L_20:
        /*0064*/ 	.word	0x000003f0


	//----- nvinfo : EIATTR_REQNTID
	.align		4
.L_21:
        /*0068*/ 	.byte	0x04, 0x10
        /*006a*/ 	.short	(.L_23 - .L_22)
.L_22:
        /*006c*/ 	.word	0x00000100
        /*0070*/ 	.word	0x00000001
        /*0074*/ 	.word	0x00000001


	//----- nvinfo : EIATTR_CBANK_PARAM_SIZE
	.align		4
.L_23:
        /*0078*/ 	.byte	0x03, 0x19
        /*007a*/ 	.short	0x0024


	//----- nvinfo : EIATTR_PARAM_CBANK
	.align		4
        /*007c*/ 	.byte	0x04, 0x0a
        /*007e*/ 	.short	(.L_25 - .L_24)
	.align		4
.L_24:
        /*0080*/ 	.word	index@(.nv.constant0.triton_poi_fused__unsafe_index_add_32)
        /*0084*/ 	.short	0x0210
        /*0086*/ 	.short	0x0024


	//----- nvinfo : EIATTR_SW_WAR
	.align		4
.L_25:
        /*0088*/ 	.byte	0x04, 0x36
        /*008a*/ 	.short	(.L_27 - .L_26)
.L_26:
        /*008c*/ 	.word	0x00000008
.L_27:


//--------------------- .nv.callgraph             --------------------------
	.section	.nv.callgraph,"",@"SHT_CUDA_CALLGRAPH"
	.align	4
	.sectionentsize	8
	.align		4
        /*0000*/ 	.word	0x00000000
	.align		4
        /*0004*/ 	.word	0xffffffff
	.align		4
        /*0008*/ 	.word	0x00000000
	.align		4
        /*000c*/ 	.word	0xfffffffe
	.align		4
        /*0010*/ 	.word	0x00000000
	.align		4
        /*0014*/ 	.word	0xfffffffd
	.align		4
        /*0018*/ 	.word	0x00000000
	.align		4
        /*001c*/ 	.word	0xfffffffc


//--------------------- .text.triton_poi_fused__unsafe_index_add_32 --------------------------
	.section	.text.triton_poi_fused__unsafe_index_add_32,"ax",@progbits
	.align	128
        .global         triton_poi_fused__unsafe_index_add_32
        .type           triton_poi_fused__unsafe_index_add_32,@function
        .size           triton_poi_fused__unsafe_index_add_32,(.L_x_1 - triton_poi_fused__unsafe_index_add_32)
        .other          triton_poi_fused__unsafe_index_add_32,@"STO_CUDA_ENTRY STV_DEFAULT"
triton_poi_fused__unsafe_index_add_32:
.text.triton_poi_fused__unsafe_index_add_32:
[----:B------:R-:W-:Y:S01]  /*0000*/  LDC R1, c[0x0][0x28] ;  /* 0x00000a00ff017b82 */ /* 0x000fe20000000800 */
[----:B------:R-:W1:Y:S07]  /*0010*/  S2R R0, SR_TID.X ;  /* 0x0000000000007919 */ /* 0x000e6e0000002100 */
[----:B------:R-:W2:Y:S01]  /*0020*/  LDC.64 R4, c[0x0][0x210] ;  /* 0x00008400ff047b82 */ /* 0x000ea20000000a00 */
[----:B------:R-:W-:Y:S01]  /*0030*/  ULDC.64 UR4, c[0x0][0x208] ;  /* 0x0000820000047ab9 */ /* 0x000fe20000000a00 */
[----:B------:R-:W-:Y:S01]  /*0040*/  ULDC.64 UR6, c[0x0][0x218] ;  /* 0x0000860000067ab9 */ /* 0x000fe20000000a00 */
[----:B------:R-:W3:Y:S01]  /*0050*/  S2R R9, SR_CTAID.X ;  /* 0x0000000000097919 */ /* 0x000ee20000002500 */
[----:B------:R-:W-:Y:S01]  /*0060*/  ULDC.64 UR8, c[0x0][0x220] ;  /* 0x0000880000087ab9 */ /* 0x000fe20000000a00 */
[----:B-1----:R-:W-:-:S05]  /*0070*/  IMAD.SHL.U32 R0, R0, 0x2, RZ ;  /* 0x0000000200007824 */ /* 0x002fca00078e00ff */
[----:B------:R-:W-:-:S05]  /*0080*/  LOP3.LUT R0, R0, 0x1fe, RZ, 0xc0, !PT ;  /* 0x000001fe00007812 */ /* 0x000fca00078ec0ff */
[----:B---3--:R-:W-:-:S05]  /*0090*/  IMAD R0, R9, 0x200, R0 ;  /* 0x0000020009007824 */ /* 0x008fca00078e0200 */
[----:B------:R-:W-:-:S04]  /*00a0*/  SHF.R.S32.HI R3, RZ, 0x1f, R0 ;  /* 0x0000001fff037819 */ /* 0x000fc80000011400 */
[----:B------:R-:W-:-:S04]  /*00b0*/  LEA.HI R6, R3, R0, RZ, 0x4 ;  /* 0x0000000003067211 */ /* 0x000fc800078f20ff */
[----:B------:R-:W-:Y:S02]  /*00c0*/  SHF.R.S32.HI R2, RZ, 0x4, R6 ;  /* 0x00000004ff027819 */ /* 0x000fe40000011406 */
[----:B------:R-:W-:Y:S02]  /*00d0*/  LOP3.LUT R7, R6, 0xfffffff0, RZ, 0xc0, !PT ;  /* 0xfffffff006077812 */ /* 0x000fe400078ec0ff */
[----:B------:R-:W-:-:S04]  /*00e0*/  LEA.HI R3, R2, R2, RZ, 0x4 ;  /* 0x0000000202037211 */ /* 0x000fc800078f20ff */
[----:B------:R-:W-:-:S05]  /*00f0*/  LOP3.LUT R3, R3, 0xfffffff0, RZ, 0xc0, !PT ;  /* 0xfffffff003037812 */ /* 0x000fca00078ec0ff */
[----:B------:R-:W-:-:S04]  /*0100*/  IMAD.IADD R3, R2, 0x1, -R3 ;  /* 0x0000000102037824 */ /* 0x000fc800078e0a03 */
[----:B--2---:R-:W-:-:S04]  /*0110*/  IMAD.WIDE R2, R3, 0x8, R4 ;  /* 0x0000000803027825 */ /* 0x004fc800078e0204 */
[----:B------:R-:W-:Y:S02]  /*0120*/  IMAD.IADD R7, R0, 0x1, -R7 ;  /* 0x0000000100077824 */ /* 0x000fe400078e0a07 */
[----:B------:R-:W2:Y:S02]  /*0130*/  LDG.E.EL.64 R2, desc[UR4][R2.64] ;  /* 0x0000000402027981 */ /* 0x000ea4000c2e1b00 */
[----:B------:R-:W-:-:S06]  /*0140*/  IMAD.WIDE R4, R7, 0x8, R4 ;  /* 0x0000000807047825 */ /* 0x000fcc00078e0204 */
[----:B------:R-:W3:Y:S01]  /*0150*/  LDG.E.EL.128 R4, desc[UR4][R4.64] ;  /* 0x0000000404047981 */ /* 0x000ee2000c2e1d00 */
[----:B------:R-:W-:-:S04]  /*0160*/  SHF.R.S32.HI R9, RZ, 0x16, R9 ;  /* 0x00000016ff097819 */ /* 0x000fc80000011409 */
[----:B------:R-:W-:-:S04]  /*0170*/  SGXT R9, R9, 0x1 ;  /* 0x000000010909781a */ /* 0x000fc80000000200 */
[----:B------:R-:W-:-:S04]  /*0180*/  LEA.HI R9, R9, R0, RZ, 0x8 ;  /* 0x0000000009097211 */ /* 0x000fc800078f40ff */
[----:B------:R-:W-:-:S05]  /*0190*/  SHF.R.S32.HI R9, RZ, 0x8, R9 ;  /* 0x00000008ff097819 */ /* 0x000fca0000011409 */
[----:B------:R-:W-:Y:S01]  /*01a0*/  IMAD.SHL.U32 R9, R9, 0x40, RZ ;  /* 0x0000004009097824 */ /* 0x000fe200078e00ff */
[----:B--2---:R-:W-:-:S04]  /*01b0*/  SHF.R.U32.HI R11, RZ, 0x1c, R3 ;  /* 0x0000001cff0b7819 */ /* 0x004fc80000011603 */
[----:B------:R-:W-:-:S04]  /*01c0*/  LOP3.LUT R11, R11, 0x8, RZ, 0xc0, !PT ;  /* 0x000000080b0b7812 */ /* 0x000fc800078ec0ff */
[----:B------:R-:W-:Y:S02]  /*01d0*/  IADD3 R11, P0, R2, R11, RZ ;  /* 0x0000000b020b7210 */ /* 0x000fe40007f1e0ff */
[----:B---3--:R-:W-:Y:S02]  /*01e0*/  SHF.R.U32.HI R10, RZ, 0x1c, R5 ;  /* 0x0000001cff0a7819 */ /* 0x008fe40000011605 */
[----:B------:R-:W-:Y:S01]  /*01f0*/  SHF.R.S32.HI R2, RZ, 0x1f, R9 ;  /* 0x0000001fff027819 */ /* 0x000fe20000011409 */
[----:B------:R-:W-:Y:S01]  /*0200*/  IMAD.X R12, RZ, RZ, R3, P0 ;  /* 0x000000ffff0c7224 */ /* 0x000fe200000e0603 */
[----:B------:R-:W-:Y:S02]  /*0210*/  LEA R9, P0, R11, R9, 0x3 ;  /* 0x000000090b097211 */ /* 0x000fe400078018ff */
[----:B------:R-:W-:Y:S02]  /*0220*/  SHF.R.U32.HI R8, RZ, 0x1c, R7 ;  /* 0x0000001cff087819 */ /* 0x000fe40000011607 */
[----:B------:R-:W-:-:S02]  /*0230*/  LOP3.LUT R3, R10, 0x8, RZ, 0xc0, !PT ;  /* 0x000000080a037812 */ /* 0x000fc400078ec0ff */
[----:B------:R-:W-:Y:S02]  /*0240*/  LEA.HI.X R11, R11, R2, R12, 0x3, P0 ;  /* 0x000000020b0b7211 */ /* 0x000fe400000f1c0c */
[----:B------:R-:W-:Y:S02]  /*0250*/  LOP3.LUT R8, R8, 0x8, RZ, 0xc0, !PT ;  /* 0x0000000808087812 */ /* 0x000fe400078ec0ff */
[-C--:B------:R-:W-:Y:S02]  /*0260*/  IADD3 R3, P0, P1, R3, R9.reuse, R4 ;  /* 0x0000000903037210 */ /* 0x080fe4000791e004 */
[----:B------:R-:W-:Y:S02]  /*0270*/  IADD3 R2, P2, P3, R8, R9, R6 ;  /* 0x0000000908027210 */ /* 0x000fe40007b5e006 */
[-C--:B------:R-:W-:Y:S01]  /*0280*/  IADD3.X R4, RZ, R11.reuse, R5, P0, P1 ;  /* 0x0000000bff047210 */ /* 0x080fe200007e2405 */
[C---:B------:R-:W-:Y:S01]  /*0290*/  IMAD.SHL.U32 R8, R3.reuse, 0x4, RZ ;  /* 0x0000000403087824 */ /* 0x040fe200078e00ff */
[----:B------:R-:W-:Y:S01]  /*02a0*/  IADD3.X R7, RZ, R11, R7, P2, P3 ;  /* 0x0000000bff077210 */ /* 0x000fe200017e6407 */
[----:B------:R-:W-:Y:S01]  /*02b0*/  IMAD.SHL.U32 R10, R2, 0x4, RZ ;  /* 0x00000004020a7824 */ /* 0x000fe200078e00ff */
[----:B------:R-:W-:-:S02]  /*02c0*/  SHF.L.U64.HI R3, R3, 0x2, R4 ;  /* 0x0000000203037819 */ /* 0x000fc40000010204 */
[----:B------:R-:W-:Y:S02]  /*02d0*/  IADD3 R4, P0, R8, UR6, RZ ;  /* 0x0000000608047c10 */ /* 0x000fe4000ff1e0ff */
[----:B------:R-:W-:Y:S02]  /*02e0*/  IADD3 R6, P1, R10, UR6, RZ ;  /* 0x000000060a067c10 */ /* 0x000fe4000ff3e0ff */
[----:B------:R-:W-:Y:S02]  /*02f0*/  IADD3.X R5, R3, UR7, RZ, P0, !PT ;  /* 0x0000000703057c10 */ /* 0x000fe400087fe4ff */
[----:B------:R-:W-:Y:S02]  /*0300*/  SHF.L.U64.HI R2, R2, 0x2, R7 ;  /* 0x0000000202027819 */ /* 0x000fe40000010207 */
[----:B------:R-:W-:Y:S01]  /*0310*/  IADD3 R8, P2, R8, UR8, RZ ;  /* 0x0000000808087c10 */ /* 0x000fe2000ff5e0ff */
[----:B------:R-:W2:Y:S01]  /*0320*/  LDG.E.EL R4, desc[UR4][R4.64] ;  /* 0x0000000404047981 */ /* 0x000ea2000c2e1900 */
[----:B------:R-:W-:-:S02]  /*0330*/  IADD3 R10, P0, R10, UR8, RZ ;  /* 0x000000080a0a7c10 */ /* 0x000fc4000ff1e0ff */
[----:B------:R-:W-:Y:S02]  /*0340*/  IADD3.X R9, R3, UR9, RZ, P2, !PT ;  /* 0x0000000903097c10 */ /* 0x000fe400097fe4ff */
[----:B------:R-:W-:Y:S02]  /*0350*/  IADD3.X R11, R2, UR9, RZ, P0, !PT ;  /* 0x00000009020b7c10 */ /* 0x000fe400087fe4ff */
[----:B------:R-:W-:Y:S02]  /*0360*/  IADD3.X R7, R2, UR7, RZ, P1, !PT ;  /* 0x0000000702077c10 */ /* 0x000fe40008ffe4ff */
[----:B------:R-:W2:Y:S01]  /*0370*/  LDG.E.EL R9, desc[UR4][R8.64] ;  /* 0x0000000408097981 */ /* 0x000ea2000c2e1900 */
[----:B------:R-:W1:Y:S03]  /*0380*/  LDC.64 R2, c[0x0][0x228] ;  /* 0x00008a00ff027b82 */ /* 0x000e660000000a00 */
[----:B------:R-:W3:Y:S04]  /*0390*/  LDG.E.EL R6, desc[UR4][R6.64] ;  /* 0x0000000406067981 */ /* 0x000ee8000c2e1900 */
[----:B------:R-:W3:Y:S01]  /*03a0*/  LDG.E.EL R11, desc[UR4][R10.64] ;  /* 0x000000040a0b7981 */ /* 0x000ee2000c2e1900 */
[----:B-1----:R-:W-:-:S04]  /*03b0*/  IMAD.WIDE R2, R0, 0x4, R2 ;  /* 0x0000000400027825 */ /* 0x002fc800078e0202 */
[----:B--2---:R-:W-:Y:S01]  /*03c0*/  FADD R12, R4, R9 ;  /* 0x00000009040c7221 */ /* 0x004fe20000000000 */
[----:B---3--:R-:W-:-:S05]  /*03d0*/  FADD R13, R6, R11 ;  /* 0x0000000b060d7221 */ /* 0x008fca0000000000 */
[----:B------:R-:W-:Y:S01]  /*03e0*/  STG.E.64 desc[UR4][R2.64], R12 ;  /* 0x0000000c02007986 */ /* 0x000fe2000c101b04 */
[----:B------:R-:W-:Y:S05]  /*03f0*/  EXIT ;  /* 0x000000000000794d */ /* 0x000fea0003800000 */
.L_x_0:
[----:B------:R-:W-:-:S00]  /*0400*/  BRA `(.L_x_0) ;  /* 0xfffffffc00fc7947 */ /* 0x000fc0000383ffff */
[----:B------:R-:W-:-:S00]  /*0410*/  NOP ;  /* 0x0000000000007918 */ /* 0x000fc00000000000 */
        /* <DEDUP_REMOVED lines=14> */
.L_x_1:


//--------------------- .nv.constant0.triton_poi_fused__unsafe_index_add_32 --------------------------
	.section	.nv.constant0.triton_poi_fused__unsafe_index_add_32,"a",@progbits
	.sectionflags	@""
	.align	4
.nv.constant0.triton_poi_fused__unsafe_index_add_32:
	.zero		564
